	.headerflags	@"EF_CUDA_TEXMODE_UNIFIED EF_CUDA_64BIT_ADDRESS EF_CUDA_ACCELERATORS EF_CUDA_SM90 EF_CUDA_VIRTUAL_SM(EF_CUDA_SM90)"
	.elftype	@"ET_EXEC"


//--------------------- .nv.info                  --------------------------
	.section	.nv.info,"",@"SHT_CUDA_INFO"
	.align	4


	//----- nvinfo : EIATTR_REGCOUNT
	.align		4
        /*0000*/ 	.byte	0x04, 0x2f
        /*0002*/ 	.short	(.L_3 - .L_2)
	.align		4
.L_2:
        /*0004*/ 	.word	index@(triton_poi_fused__native_batch_norm_legit_no_training_convolution_relu_63)
        /*0008*/ 	.word	0x00000013


	//----- nvinfo : EIATTR_MIN_STACK_SIZE
	.align		4
.L_3:
        /*000c*/ 	.byte	0x04, 0x12
        /*000e*/ 	.short	(.L_5 - .L_4)
	.align		4
.L_4:
        /*0010*/ 	.word	index@(triton_poi_fused__native_batch_norm_legit_no_training_convolution_relu_63)
        /*0014*/ 	.word	0x00000000


	//----- nvinfo : EIATTR_FRAME_SIZE
	.align		4
.L_5:
        /*0018*/ 	.byte	0x04, 0x11
        /*001a*/ 	.short	(.L_7 - .L_6)
	.align		4
.L_6:
        /*001c*/ 	.word	index@(triton_poi_fused__native_batch_norm_legit_no_training_convolution_relu_63)
        /*0020*/ 	.word	0x00000000


	//----- nvinfo : EIATTR_MIN_STACK_SIZE
	.align		4
.L_7:
        /*0024*/ 	.byte	0x04, 0x12
        /*0026*/ 	.short	(.L_9 - .L_8)
	.align		4
.L_8:
        /*0028*/ 	.word	index@(triton_poi_fused__native_batch_norm_legit_no_training_convolution_relu_63)
        /*002c*/ 	.word	0x00000000
.L_9:


//--------------------- .nv.info.triton_poi_fused__native_batch_norm_legit_no_training_convolution_relu_63 --------------------------
	.section	.nv.info.triton_poi_fused__native_batch_norm_legit_no_training_convolution_relu_63,"",@"SHT_CUDA_INFO"
	.sectionflags	@""
	.align	4


	//----- nvinfo : EIATTR_CUDA_API_VERSION
	.align		4
        /*0000*/ 	.byte	0x04, 0x37
        /*0002*/ 	.short	(.L_11 - .L_10)
.L_10:
        /*0004*/ 	.word	0x0000007c


	//----- nvinfo : EIATTR_KPARAM_INFO
	.align		4
.L_11:
        /*0008*/ 	.byte	0x04, 0x17
        /*000a*/ 	.short	(.L_13 - .L_12)
.L_12:
        /*000c*/ 	.word	0x00000000
        /*0010*/ 	.short	0x0007
        /*0012*/ 	.short	0x0038
        /*0014*/ 	.byte	0x00, 0xf0, 0x11, 0x00


	//----- nvinfo : EIATTR_KPARAM_INFO
	.align		4
.L_13:
        /*0018*/ 	.byte	0x04, 0x17
        /*001a*/ 	.short	(.L_15 - .L_14)
.L_14:
        /*001c*/ 	.word	0x00000000
        /*0020*/ 	.short	0x0006
        /*0022*/ 	.short	0x0030
        /*0024*/ 	.byte	0x00, 0xf4, 0x21, 0x00


	//----- nvinfo : EIATTR_KPARAM_INFO
	.align		4
.L_15:
        /*0028*/ 	.byte	0x04, 0x17
        /*002a*/ 	.short	(.L_17 - .L_16)
.L_16:
        /*002c*/ 	.word	0x00000000
        /*0030*/ 	.short	0x0005
        /*0032*/ 	.short	0x0028
        /*0034*/ 	.byte	0x00, 0xf4, 0x21, 0x00


	//----- nvinfo : EIATTR_KPARAM_INFO
	.align		4
.L_17:
        /*0038*/ 	.byte	0x04, 0x17
        /*003a*/ 	.short	(.L_19 - .L_18)
.L_18:
        /*003c*/ 	.word	0x00000000
        /*0040*/ 	.short	0x0004
        /*0042*/ 	.short	0x0020
        /*0044*/ 	.byte	0x00, 0xf4, 0x21, 0x00


	//----- nvinfo : EIATTR_KPARAM_INFO
	.align		4
.L_19:
        /*0048*/ 	.byte	0x04, 0x17
        /*004a*/ 	.short	(.L_21 - .L_20)
.L_20:
        /*004c*/ 	.word	0x00000000
        /*0050*/ 	.short	0x0003
        /*0052*/ 	.short	0x0018
        /*0054*/ 	.byte	0x00, 0xf4, 0x21, 0x00


	//----- nvinfo : EIATTR_KPARAM_INFO
	.align		4
.L_21:
        /*0058*/ 	.byte	0x04, 0x17
        /*005a*/ 	.short	(.L_23 - .L_22)
.L_22:
        /*005c*/ 	.word	0x00000000
        /*0060*/ 	.short	0x0002
        /*0062*/ 	.short	0x0010
        /*0064*/ 	.byte	0x00, 0xf4, 0x21, 0x00


	//----- nvinfo : EIATTR_KPARAM_INFO
	.align		4
.L_23:
        /*0068*/ 	.byte	0x04, 0x17
        /*006a*/ 	.short	(.L_25 - .L_24)
.L_24:
        /*006c*/ 	.word	0x00000000
        /*0070*/ 	.short	0x0001
        /*0072*/ 	.short	0x0008
        /*0074*/ 	.byte	0x00, 0xf4, 0x21, 0x00


	//----- nvinfo : EIATTR_KPARAM_INFO
	.align		4
.L_25:
        /*0078*/ 	.byte	0x04, 0x17
        /*007a*/ 	.short	(.L_27 - .L_26)
.L_26:
        /*007c*/ 	.word	0x00000000
        /*0080*/ 	.short	0x0000
        /*0082*/ 	.short	0x0000
        /*0084*/ 	.byte	0x00, 0xf4, 0x21, 0x00


	//----- nvinfo : EIATTR_SPARSE_MMA_MASK
	.align		4
.L_27:
        /*0088*/ 	.byte	0x03, 0x50
        /*008a*/ 	.short	0x0000


	//----- nvinfo : EIATTR_MAXREG_COUNT
	.align		4
        /*008c*/ 	.byte	0x03, 0x1b
        /*008e*/ 	.short	0x00ff


	//----- nvinfo : EIATTR_EXIT_INSTR_OFFSETS
	.align		4
        /*0090*/ 	.byte	0x04, 0x1c
        /*0092*/ 	.short	(.L_29 - .L_28)


	//   ....[0]....
.L_28:
        /*0094*/ 	.word	0x00000350


	//----- nvinfo : EIATTR_REQNTID
	.align		4
.L_29:
        /*0098*/ 	.byte	0x04, 0x10
        /*009a*/ 	.short	(.L_31 - .L_30)
.L_30:
        /*009c*/ 	.word	0x00000080
        /*00a0*/ 	.word	0x00000001
        /*00a4*/ 	.word	0x00000001


	//----- nvinfo : EIATTR_CBANK_PARAM_SIZE
	.align		4
.L_31:
        /*00a8*/ 	.byte	0x03, 0x19
        /*00aa*/ 	.short	0x003c


	//----- nvinfo : EIATTR_PARAM_CBANK
	.align		4
        /*00ac*/ 	.byte	0x04, 0x0a
        /*00ae*/ 	.short	(.L_33 - .L_32)
	.align		4
.L_32:
        /*00b0*/ 	.word	index@(.nv.constant0.triton_poi_fused__native_batch_norm_legit_no_training_convolution_relu_63)
        /*00b4*/ 	.short	0x0210
        /*00b6*/ 	.short	0x003c


	//----- nvinfo : EIATTR_SW_WAR
	.align		4
.L_33:
        /*00b8*/ 	.byte	0x04, 0x36
        /*00ba*/ 	.short	(.L_35 - .L_34)
.L_34:
        /*00bc*/ 	.word	0x00000008
.L_35:


//--------------------- .nv.callgraph             --------------------------
	.section	.nv.callgraph,"",@"SHT_CUDA_CALLGRAPH"
	.align	4
	.sectionentsize	8
	.align		4
        /*0000*/ 	.word	0x00000000
	.align		4
        /*0004*/ 	.word	0xffffffff
	.align		4
        /*0008*/ 	.word	0x00000000
	.align		4
        /*000c*/ 	.word	0xfffffffe
	.align		4
        /*0010*/ 	.word	0x00000000
	.align		4
        /*0014*/ 	.word	0xfffffffd
	.align		4
        /*0018*/ 	.word	0x00000000
	.align		4
        /*001c*/ 	.word	0xfffffffc


//--------------------- .nv.constant4             --------------------------
	.section	.nv.constant4,"a",@progbits
	.align	8
	.align		8
.nv.constant4:
        /*0000*/ 	.dword	_$_str
	.align		8
        /*0008*/ 	.dword	_$_str_$_2


//--------------------- .text.triton_poi_fused__native_batch_norm_legit_no_training_convolution_relu_63 --------------------------
	.section	.text.triton_poi_fused__native_batch_norm_legit_no_training_convolution_relu_63,"ax",@progbits
	.align	128
        .global         triton_poi_fused__native_batch_norm_legit_no_training_convolution_relu_63
        .type           triton_poi_fused__native_batch_norm_legit_no_training_convolution_relu_63,@function
        .size           triton_poi_fused__native_batch_norm_legit_no_training_convolution_relu_63,(.L_x_1 - triton_poi_fused__native_batch_norm_legit_no_training_convolution_relu_63)
        .other          triton_poi_fused__native_batch_norm_legit_no_training_convolution_relu_63,@"STO_CUDA_ENTRY STV_DEFAULT"
triton_poi_fused__native_batch_norm_legit_no_training_convolution_relu_63:
.text.triton_poi_fused__native_batch_norm_legit_no_training_convolution_relu_63:
[----:B------:R-:W-:Y:S01]  /*0000*/  LDC R1, c[0x0][0x28] ;  /* 0x00000a00ff017b82 */ /* 0x000fe20000000800 */
[----:B------:R-:W1:Y:S07]  /*0010*/  S2R R0, SR_TID.X ;  /* 0x0000000000007919 */ /* 0x000e6e0000002100 */
[----:B------:R-:W2:Y:S01]  /*0020*/  LDC.64 R10, c[0x0][0x228] ;  /* 0x00008a00ff0a7b82 */ /* 0x000ea20000000a00 */
[----:B------:R-:W-:Y:S01]  /*0030*/  ULDC.64 UR4, c[0x0][0x208] ;  /* 0x0000820000047ab9 */ /* 0x000fe20000000a00 */
[----:B------:R-:W3:Y:S06]  /*0040*/  S2R R3, SR_CTAID.X ;  /* 0x0000000000037919 */ /* 0x000eec0000002500 */
[----:B------:R-:W4:Y:S08]  /*0050*/  LDC.64 R6, c[0x0][0x218] ;  /* 0x00008600ff067b82 */ /* 0x000f300000000a00 */
[----:B------:R-:W5:Y:S08]  /*0060*/  LDC.64 R8, c[0x0][0x220] ;  /* 0x00008800ff087b82 */ /* 0x000f700000000a00 */
[----:B------:R-:W5:Y:S01]  /*0070*/  LDC.64 R12, c[0x0][0x230] ;  /* 0x00008c00ff0c7b82 */ /* 0x000f620000000a00 */
[----:B-1----:R-:W-:-:S07]  /*0080*/  LOP3.LUT R0, R0, 0x7f, RZ, 0xc0, !PT ;  /* 0x0000007f00007812 */ /* 0x002fce00078ec0ff */
[----:B------:R-:W1:Y:S01]  /*0090*/  LDC.64 R4, c[0x0][0x238] ;  /* 0x00008e00ff047b82 */ /* 0x000e620000000a00 */
[----:B---3--:R-:W-:Y:S02]  /*00a0*/  SHF.R.S32.HI R2, RZ, 0x18, R3 ;  /* 0x00000018ff027819 */ /* 0x008fe40000011403 */
[----:B------:R-:W-:Y:S02]  /*00b0*/  LEA R0, R3, R0, 0x7 ;  /* 0x0000000003007211 */ /* 0x000fe400078e38ff */
[----:B------:R-:W-:-:S04]  /*00c0*/  SGXT R3, R2, 0x1 ;  /* 0x000000010203781a */ /* 0x000fc80000000200 */
[----:B------:R-:W-:-:S04]  /*00d0*/  LEA.HI R3, R3, R0, RZ, 0x4 ;  /* 0x0000000003037211 */ /* 0x000fc800078f20ff */
[--C-:B------:R-:W-:Y:S02]  /*00e0*/  SHF.R.S32.HI R2, RZ, 0x4, R3.reuse ;  /* 0x00000004ff027819 */ /* 0x100fe40000011403 */
[----:B------:R-:W-:-:S04]  /*00f0*/  SHF.R.S32.HI R3, RZ, 0x1f, R3 ;  /* 0x0000001fff037819 */ /* 0x000fc80000011403 */
[----:B------:R-:W-:-:S04]  /*0100*/  LEA.HI R3, R3, R2, RZ, 0x9 ;  /* 0x0000000203037211 */ /* 0x000fc800078f48ff */
[----:B------:R-:W-:-:S04]  /*0110*/  LOP3.LUT R3, R3, 0xfffffe00, RZ, 0xc0, !PT ;  /* 0xfffffe0003037812 */ /* 0x000fc800078ec0ff */
[----:B------:R-:W-:Y:S02]  /*0120*/  IADD3 R15, R2, -R3, RZ ;  /* 0x80000003020f7210 */ /* 0x000fe40007ffe0ff */
[----:B------:R-:W3:Y:S03]  /*0130*/  LDC.64 R2, c[0x0][0x210] ;  /* 0x00008400ff027b82 */ /* 0x000ee60000000a00 */
[----:B--2---:R-:W-:-:S05]  /*0140*/  IMAD.WIDE R10, R15, 0x4, R10 ;  /* 0x000000040f0a7825 */ /* 0x004fca00078e020a */
[----:B------:R2:W2:Y:S01]  /*0150*/  LDG.E.EL R16, desc[UR4][R10.64] ;  /* 0x000000040a107981 */ /* 0x0004a2000c2e1900 */
[----:B----4-:R-:W-:-:S04]  /*0160*/  IMAD.WIDE R6, R15, 0x4, R6 ;  /* 0x000000040f067825 */ /* 0x010fc800078e0206 */
[C---:B-----5:R-:W-:Y:S02]  /*0170*/  IMAD.WIDE R8, R15.reuse, 0x4, R8 ;  /* 0x000000040f087825 */ /* 0x060fe400078e0208 */
[----:B------:R4:W5:Y:S02]  /*0180*/  LDG.E.EL R7, desc[UR4][R6.64] ;  /* 0x0000000406077981 */ /* 0x000964000c2e1900 */
[----:B---3--:R-:W-:Y:S02]  /*0190*/  IMAD.WIDE R2, R0, 0x4, R2 ;  /* 0x0000000400027825 */ /* 0x008fe400078e0202 */
[----:B------:R-:W3:Y:S04]  /*01a0*/  LDG.E.EL R8, desc[UR4][R8.64] ;  /* 0x0000000408087981 */ /* 0x000ee8000c2e1900 */
[----:B------:R-:W5:Y:S01]  /*01b0*/  LDG.E R14, desc[UR4][R2.64] ;  /* 0x00000004020e7981 */ /* 0x000f62000c1e1900 */
[----:B0-2---:R-:W-:-:S04]  /*01c0*/  IMAD.WIDE R10, R15, 0x4, R12 ;  /* 0x000000040f0a7825 */ /* 0x005fc800078e020c */
[----:B-1----:R-:W-:Y:S02]  /*01d0*/  IMAD.WIDE R12, R15, 0x4, R4 ;  /* 0x000000040f0c7825 */ /* 0x002fe400078e0204 */
[----:B------:R-:W2:Y:S01]  /*01e0*/  LDG.E.EL R10, desc[UR4][R10.64] ;  /* 0x000000040a0a7981 */ /* 0x000ea2000c2e1900 */
[----:B----4-:R-:W-:Y:S01]  /*01f0*/  HFMA2.MMA R6, -RZ, RZ, 1.625, 0 ;  /* 0x3e800000ff067435 */ /* 0x010fe200000001ff */
[----:B------:R-:W0:Y:S02]  /*0200*/  LDC.64 R4, c[0x0][0x240] ;  /* 0x00009000ff047b82 */ /* 0x000e240000000a00 */
[----:B------:R-:W2:Y:S01]  /*0210*/  LDG.E.EL R13, desc[UR4][R12.64] ;  /* 0x000000040c0d7981 */ /* 0x000ea2000c2e1900 */
[----:B0-----:R-:W-:-:S04]  /*0220*/  IMAD.WIDE R4, R0, 0x4, R4 ;  /* 0x0000000400047825 */ /* 0x001fc800078e0204 */
[----:B------:R-:W-:-:S04]  /*0230*/  FADD R16, R16, 9.9999997473787516356e-06 ;  /* 0x3727c5ac10107421 */ /* 0x000fc80000000000 */
[----:B------:R-:W0:Y:S02]  /*0240*/  MUFU.SQRT R15, R16 ;  /* 0x00000010000f7308 */ /* 0x000e240000002000 */
[C---:B0-----:R-:W-:Y:S02]  /*0250*/  FSETP.GT.AND P0, PT, R15.reuse, 8.50705917302346158658e+37, PT ;  /* 0x7e8000000f00780b */ /* 0x041fe40003f04000 */
[----:B------:R-:W-:-:S11]  /*0260*/  FSETP.GEU.AND P1, PT, R15, 1.175494350822287508e-38, PT ;  /* 0x008000000f00780b */ /* 0x000fd60003f2e000 */
[----:B------:R-:W-:-:S04]  /*0270*/  @P0 FMUL R15, R15, 0.25 ;  /* 0x3e8000000f0f0820 */ /* 0x000fc80000400000 */
[----:B------:R-:W-:-:S06]  /*0280*/  @!P1 FMUL R15, R15, 16777216 ;  /* 0x4b8000000f0f9820 */ /* 0x000fcc0000400000 */
[----:B------:R-:W0:Y:S01]  /*0290*/  MUFU.RCP R15, R15 ;  /* 0x0000000f000f7308 */ /* 0x000e220000001000 */
[----:B------:R-:W-:Y:S01]  /*02a0*/  FSEL R6, R6, 1, P0 ;  /* 0x3f80000006067808 */ /* 0x000fe20000000000 */
[----:B-----5:R-:W-:-:S04]  /*02b0*/  FADD R7, R14, R7 ;  /* 0x000000070e077221 */ /* 0x020fc80000000000 */
[----:B------:R-:W-:Y:S01]  /*02c0*/  @!P1 FMUL R6, R6, 16777216 ;  /* 0x4b80000006069820 */ /* 0x000fe20000400000 */
[----:B---3--:R-:W-:-:S03]  /*02d0*/  FADD R8, -R8, R7 ;  /* 0x0000000708087221 */ /* 0x008fc60000000100 */
[----:B0-----:R-:W-:-:S04]  /*02e0*/  FMUL R9, R15, R6 ;  /* 0x000000060f097220 */ /* 0x001fc80000400000 */
[----:B------:R-:W-:-:S04]  /*02f0*/  FMUL R8, R8, R9 ;  /* 0x0000000908087220 */ /* 0x000fc80000400000 */
[----:B--2---:R-:W-:-:S05]  /*0300*/  FFMA R8, R10, R8, R13 ;  /* 0x000000080a087223 */ /* 0x004fca000000000d */
[----:B------:R-:W-:-:S04]  /*0310*/  FSETP.GEU.AND P0, PT, R8, RZ, PT ;  /* 0x000000ff0800720b */ /* 0x000fc80003f0e000 */
[----:B------:R-:W-:Y:S01]  /*0320*/  FSEL R9, R8, RZ, P0 ;  /* 0x000000ff08097208 */ /* 0x000fe20000000000 */
[----:B------:R-:W-:Y:S04]  /*0330*/  STG.E desc[UR4][R2.64], R7 ;  /* 0x0000000702007986 */ /* 0x000fe8000c101904 */
[----:B------:R-:W-:Y:S01]  /*0340*/  STG.E desc[UR4][R4.64], R9 ;  /* 0x0000000904007986 */ /* 0x000fe2000c101904 */
[----:B------:R-:W-:Y:S05]  /*0350*/  EXIT ;  /* 0x000000000000794d */ /* 0x000fea0003800000 */
.L_x_0:
[----:B------:R-:W-:-:S00]  /*0360*/  BRA `(.L_x_0) ;  /* 0xfffffffc00fc7947 */ /* 0x000fc0000383ffff */
[----:B------:R-:W-:-:S00]  /*0370*/  NOP ;  /* 0x0000000000007918 */ /* 0x000fc00000000000 */
        /* <DEDUP_REMOVED lines=8> */
.L_x_1:


//--------------------- .nv.global.init           --------------------------
	.section	.nv.global.init,"aw",@progbits
.nv.global.init:
	.type		_$_str,@object
	.size		_$_str,(_$_str_$_2 - _$_str)
_$_str:
        /*0000*/ 	.byte	0x5f, 0x5f, 0x43, 0x55, 0x44, 0x41, 0x5f, 0x46, 0x54, 0x5a, 0x00
	.type		_$_str_$_2,@object
	.size		_$_str_$_2,(.L_1 - _$_str_$_2)
_$_str_$_2:
        /*000b*/ 	.byte	0x5f, 0x5f, 0x43, 0x55, 0x44, 0x41, 0x5f, 0x50, 0x52, 0x45, 0x43, 0x5f, 0x53, 0x51, 0x52, 0x54
        /*001b*/ 	.byte	0x00
.L_1:


//--------------------- .nv.constant0.triton_poi_fused__native_batch_norm_legit_no_training_convolution_relu_63 --------------------------
	.section	.nv.constant0.triton_poi_fused__native_batch_norm_legit_no_training_convolution_relu_63,"a",@progbits
	.sectionflags	@""
	.align	4
.nv.constant0.triton_poi_fused__native_batch_norm_legit_no_training_convolution_relu_63:
	.zero		588
